	.headerflags	@"EF_CUDA_TEXMODE_UNIFIED EF_CUDA_64BIT_ADDRESS EF_CUDA_ACCELERATORS EF_CUDA_SM90 EF_CUDA_VIRTUAL_SM(EF_CUDA_SM90)"
	.elftype	@"ET_EXEC"


//--------------------- .nv.info                  --------------------------
	.section	.nv.info,"",@"SHT_CUDA_INFO"
	.align	4


	//----- nvinfo : EIATTR_REGCOUNT
	.align		4
        /*0000*/ 	.byte	0x04, 0x2f
        /*0002*/ 	.short	(.L_1 - .L_0)
	.align		4
.L_0:
        /*0004*/ 	.word	index@(triton_poi_fused_cat_4)
        /*0008*/ 	.word	0x00000010


	//----- nvinfo : EIATTR_MIN_STACK_SIZE
	.align		4
.L_1:
        /*000c*/ 	.byte	0x04, 0x12
        /*000e*/ 	.short	(.L_3 - .L_2)
	.align		4
.L_2:
        /*0010*/ 	.word	index@(triton_poi_fused_cat_4)
        /*0014*/ 	.word	0x00000000


	//----- nvinfo : EIATTR_FRAME_SIZE
	.align		4
.L_3:
        /*0018*/ 	.byte	0x04, 0x11
        /*001a*/ 	.short	(.L_5 - .L_4)
	.align		4
.L_4:
        /*001c*/ 	.word	index@(triton_poi_fused_cat_4)
        /*0020*/ 	.word	0x00000000


	//----- nvinfo : EIATTR_MIN_STACK_SIZE
	.align		4
.L_5:
        /*0024*/ 	.byte	0x04, 0x12
        /*0026*/ 	.short	(.L_7 - .L_6)
	.align		4
.L_6:
        /*0028*/ 	.word	index@(triton_poi_fused_cat_4)
        /*002c*/ 	.word	0x00000000
.L_7:


//--------------------- .nv.info.triton_poi_fused_cat_4 --------------------------
	.section	.nv.info.triton_poi_fused_cat_4,"",@"SHT_CUDA_INFO"
	.sectionflags	@""
	.align	4


	//----- nvinfo : EIATTR_CUDA_API_VERSION
	.align		4
        /*0000*/ 	.byte	0x04, 0x37
        /*0002*/ 	.short	(.L_9 - .L_8)
.L_8:
        /*0004*/ 	.word	0x0000007c


	//----- nvinfo : EIATTR_KPARAM_INFO
	.align		4
.L_9:
        /*0008*/ 	.byte	0x04, 0x17
        /*000a*/ 	.short	(.L_11 - .L_10)
.L_10:
        /*000c*/ 	.word	0x00000000
        /*0010*/ 	.short	0x0004
        /*0012*/ 	.short	0x0020
        /*0014*/ 	.byte	0x00, 0xf0, 0x11, 0x00


	//----- nvinfo : EIATTR_KPARAM_INFO
	.align		4
.L_11:
        /*0018*/ 	.byte	0x04, 0x17
        /*001a*/ 	.short	(.L_13 - .L_12)
.L_12:
        /*001c*/ 	.word	0x00000000
        /*0020*/ 	.short	0x0003
        /*0022*/ 	.short	0x0018
        /*0024*/ 	.byte	0x00, 0xf4, 0x21, 0x00


	//----- nvinfo : EIATTR_KPARAM_INFO
	.align		4
.L_13:
        /*0028*/ 	.byte	0x04, 0x17
        /*002a*/ 	.short	(.L_15 - .L_14)
.L_14:
        /*002c*/ 	.word	0x00000000
        /*0030*/ 	.short	0x0002
        /*0032*/ 	.short	0x0010
        /*0034*/ 	.byte	0x00, 0xf4, 0x21, 0x00


	//----- nvinfo : EIATTR_KPARAM_INFO
	.align		4
.L_15:
        /*0038*/ 	.byte	0x04, 0x17
        /*003a*/ 	.short	(.L_17 - .L_16)
.L_16:
        /*003c*/ 	.word	0x00000000
        /*0040*/ 	.short	0x0001
        /*0042*/ 	.short	0x0008
        /*0044*/ 	.byte	0x00, 0xf4, 0x21, 0x00


	//----- nvinfo : EIATTR_KPARAM_INFO
	.align		4
.L_17:
        /*0048*/ 	.byte	0x04, 0x17
        /*004a*/ 	.short	(.L_19 - .L_18)
.L_18:
        /*004c*/ 	.word	0x00000000
        /*0050*/ 	.short	0x0000
        /*0052*/ 	.short	0x0000
        /*0054*/ 	.byte	0x00, 0xf4, 0x21, 0x00


	//----- nvinfo : EIATTR_SPARSE_MMA_MASK
	.align		4
.L_19:
        /*0058*/ 	.byte	0x03, 0x50
        /*005a*/ 	.short	0x0000


	//----- nvinfo : EIATTR_MAXREG_COUNT
	.align		4
        /*005c*/ 	.byte	0x03, 0x1b
        /*005e*/ 	.short	0x00ff


	//----- nvinfo : EIATTR_EXIT_INSTR_OFFSETS
	.align		4
        /*0060*/ 	.byte	0x04, 0x1c
        /*0062*/ 	.short	(.L_21 - .L_20)


	//   ....[0]....
.L_20:
        /*0064*/ 	.word	0x00000300


	//   ....[1]....
        /*0068*/ 	.word	0x00000320


	//----- nvinfo : EIATTR_REQNTID
	.align		4
.L_21:
        /*006c*/ 	.byte	0x04, 0x10
        /*006e*/ 	.short	(.L_23 - .L_22)
.L_22:
        /*0070*/ 	.word	0x00000080
        /*0074*/ 	.word	0x00000001
        /*0078*/ 	.word	0x00000001


	//----- nvinfo : EIATTR_CBANK_PARAM_SIZE
	.align		4
.L_23:
        /*007c*/ 	.byte	0x03, 0x19
        /*007e*/ 	.short	0x0024


	//----- nvinfo : EIATTR_PARAM_CBANK
	.align		4
        /*0080*/ 	.byte	0x04, 0x0a
        /*0082*/ 	.short	(.L_25 - .L_24)
	.align		4
.L_24:
        /*0084*/ 	.word	index@(.nv.constant0.triton_poi_fused_cat_4)
        /*0088*/ 	.short	0x0210
        /*008a*/ 	.short	0x0024


	//----- nvinfo : EIATTR_SW_WAR
	.align		4
.L_25:
        /*008c*/ 	.byte	0x04, 0x36
        /*008e*/ 	.short	(.L_27 - .L_26)
.L_26:
        /*0090*/ 	.word	0x00000008
.L_27:


//--------------------- .nv.callgraph             --------------------------
	.section	.nv.callgraph,"",@"SHT_CUDA_CALLGRAPH"
	.align	4
	.sectionentsize	8
	.align		4
        /*0000*/ 	.word	0x00000000
	.align		4
        /*0004*/ 	.word	0xffffffff
	.align		4
        /*0008*/ 	.word	0x00000000
	.align		4
        /*000c*/ 	.word	0xfffffffe
	.align		4
        /*0010*/ 	.word	0x00000000
	.align		4
        /*0014*/ 	.word	0xfffffffd
	.align		4
        /*0018*/ 	.word	0x00000000
	.align		4
        /*001c*/ 	.word	0xfffffffc


//--------------------- .text.triton_poi_fused_cat_4 --------------------------
	.section	.text.triton_poi_fused_cat_4,"ax",@progbits
	.align	128
        .global         triton_poi_fused_cat_4
        .type           triton_poi_fused_cat_4,@function
        .size           triton_poi_fused_cat_4,(.L_x_1 - triton_poi_fused_cat_4)
        .other          triton_poi_fused_cat_4,@"STO_CUDA_ENTRY STV_DEFAULT"
triton_poi_fused_cat_4:
.text.triton_poi_fused_cat_4:
[----:B------:R-:W0:Y:S02]  /*0000*/  LDC R1, c[0x0][0x28] ;  /* 0x00000a00ff017b82 */ /* 0x000e240000000800 */
[----:B------:R-:W1:Y:S01]  /*0010*/  S2R R0, SR_TID.X ;  /* 0x0000000000007919 */ /* 0x000e620000002100 */
[----:B------:R-:W2:Y:S01]  /*0020*/  LDC.64 R4, c[0x0][0x218] ;  /* 0x00008600ff047b82 */ /* 0x000ea20000000a00 */
[----:B------:R-:W-:Y:S01]  /*0030*/  ULDC.64 UR4, c[0x0][0x208] ;  /* 0x0000820000047ab9 */ /* 0x000fe20000000a00 */
[----:B------:R-:W3:Y:S01]  /*0040*/  S2R R3, SR_CTAID.X ;  /* 0x0000000000037919 */ /* 0x000ee20000002500 */
[----:B-1----:R-:W-:Y:S02]  /*0050*/  LOP3.LUT R0, R0, 0x7f, RZ, 0xc0, !PT ;  /* 0x0000007f00007812 */ /* 0x002fe400078ec0ff */
[----:B---3--:R-:W-:-:S03]  /*0060*/  SHF.R.S32.HI R2, RZ, 0x18, R3 ;  /* 0x00000018ff027819 */ /* 0x008fc60000011403 */
[----:B------:R-:W-:Y:S01]  /*0070*/  IMAD R0, R3, 0x80, R0 ;  /* 0x0000008003007824 */ /* 0x000fe200078e0200 */
[----:B------:R-:W-:-:S03]  /*0080*/  SGXT R3, R2, 0x1 ;  /* 0x000000010203781a */ /* 0x000fc60000000200 */
[C---:B------:R-:W-:Y:S01]  /*0090*/  IMAD.HI R8, R0.reuse, 0x38e38e39, RZ ;  /* 0x38e38e3900087827 */ /* 0x040fe200078e02ff */
[----:B------:R-:W-:Y:S02]  /*00a0*/  ISETP.GE.AND P0, PT, R0, 0x900, PT ;  /* 0x000009000000780c */ /* 0x000fe40003f06270 */
[----:B------:R-:W-:Y:S02]  /*00b0*/  LEA.HI R6, R3, R0, RZ, 0x4 ;  /* 0x0000000003067211 */ /* 0x000fe400078f20ff */
[----:B------:R-:W1:Y:S02]  /*00c0*/  LDC.64 R2, c[0x0][0x220] ;  /* 0x00008800ff027b82 */ /* 0x000e640000000a00 */
[----:B------:R-:W-:Y:S02]  /*00d0*/  SHF.R.S32.HI R7, RZ, 0x4, R6 ;  /* 0x00000004ff077819 */ /* 0x000fe40000011406 */
[----:B------:R-:W-:-:S03]  /*00e0*/  LOP3.LUT R13, R6, 0xfffffff0, RZ, 0xc0, !PT ;  /* 0xfffffff0060d7812 */ /* 0x000fc600078ec0ff */
[----:B------:R-:W-:-:S04]  /*00f0*/  IMAD.HI R9, R7, 0x38e38e39, RZ ;  /* 0x38e38e3907097827 */ /* 0x000fc800078e02ff */
[----:B------:R-:W-:Y:S01]  /*0100*/  IMAD.IADD R6, R0, 0x1, -R13 ;  /* 0x0000000100067824 */ /* 0x000fe200078e0a0d */
[----:B------:R-:W-:-:S04]  /*0110*/  SHF.R.U32.HI R10, RZ, 0x1f, R9 ;  /* 0x0000001fff0a7819 */ /* 0x000fc80000011609 */
[----:B------:R-:W-:Y:S02]  /*0120*/  LEA.HI.SX32 R10, R9, R10, 0x1d ;  /* 0x0000000a090a7211 */ /* 0x000fe400078feaff */
[----:B------:R-:W-:-:S03]  /*0130*/  SHF.R.U32.HI R9, RZ, 0x1f, R8 ;  /* 0x0000001fff097819 */ /* 0x000fc60000011608 */
[----:B------:R-:W-:Y:S01]  /*0140*/  IMAD R10, R10, -0x24, R7 ;  /* 0xffffffdc0a0a7824 */ /* 0x000fe200078e0207 */
[----:B------:R-:W-:Y:S02]  /*0150*/  LEA.HI.SX32 R11, R8, R9, 0x19 ;  /* 0x00000009080b7211 */ /* 0x000fe400078fcaff */
[----:B------:R-:W3:Y:S01]  /*0160*/  LDC.64 R8, c[0x0][0x210] ;  /* 0x00008400ff087b82 */ /* 0x000ee20000000a00 */
[C---:B------:R-:W-:Y:S01]  /*0170*/  VIADD R7, R10.reuse, 0xfffffffc ;  /* 0xfffffffc0a077836 */ /* 0x040fe20000000000 */
[----:B------:R-:W-:Y:S01]  /*0180*/  ISETP.GT.AND P3, PT, R10, 0x3, !P0 ;  /* 0x000000030a00780c */ /* 0x000fe20004764270 */
[----:B------:R-:W-:-:S04]  /*0190*/  IMAD R6, R11, 0x200, R6 ;  /* 0x000002000b067824 */ /* 0x000fc800078e0206 */
[C---:B------:R-:W-:Y:S02]  /*01a0*/  IMAD R13, R7.reuse, 0x10, R6 ;  /* 0x00000010070d7824 */ /* 0x040fe400078e0206 */
[----:B-1----:R-:W-:-:S04]  /*01b0*/  IMAD.WIDE R6, R7, 0x4, R2 ;  /* 0x0000000407067825 */ /* 0x002fc800078e0202 */
[----:B--2---:R-:W-:Y:S01]  /*01c0*/  IMAD.WIDE R4, R13, 0x4, R4 ;  /* 0x000000040d047825 */ /* 0x004fe200078e0204 */
[----:B------:R-:W-:Y:S02]  /*01d0*/  CS2R R12, SRZ ;  /* 0x00000000000c7805 */ /* 0x000fe4000001ff00 */
[----:B------:R-:W-:-:S04]  /*01e0*/  ISETP.GE.AND P1, PT, R10, 0x4, PT ;  /* 0x000000040a00780c */ /* 0x000fc80003f26270 */
[----:B------:R-:W2:Y:S04]  /*01f0*/  @P3 LDG.E.EL R13, desc[UR4][R6.64] ;  /* 0x00000004060d3981 */ /* 0x000ea8000c2e1900 */
[----:B------:R1:W4:Y:S01]  /*0200*/  @P3 LDG.E R12, desc[UR4][R4.64] ;  /* 0x00000004040c3981 */ /* 0x000322000c1e1900 */
[C---:B------:R-:W-:Y:S01]  /*0210*/  IMAD R2, R11.reuse, -0x240, R0 ;  /* 0xfffffdc00b027824 */ /* 0x040fe200078e0200 */
[----:B------:R-:W-:Y:S01]  /*0220*/  ISETP.LT.AND P2, PT, R0, 0x900, !P1 ;  /* 0x000009000000780c */ /* 0x000fe20004f41270 */
[----:B------:R-:W-:Y:S02]  /*0230*/  IMAD.MOV.U32 R10, RZ, RZ, RZ ;  /* 0x000000ffff0a7224 */ /* 0x000fe400078e00ff */
[----:B------:R-:W-:-:S04]  /*0240*/  IMAD R3, R11, 0x40, R2 ;  /* 0x000000400b037824 */ /* 0x000fc800078e0202 */
[----:B---3--:R-:W-:Y:S02]  /*0250*/  IMAD.WIDE R2, R3, 0x4, R8 ;  /* 0x0000000403027825 */ /* 0x008fe400078e0208 */
[----:B------:R-:W1:Y:S04]  /*0260*/  LDC.64 R8, c[0x0][0x228] ;  /* 0x00008a00ff087b82 */ /* 0x000e680000000a00 */
[----:B------:R-:W3:Y:S01]  /*0270*/  @P2 LDG.E R10, desc[UR4][R2.64] ;  /* 0x00000004020a2981 */ /* 0x000ee2000c1e1900 */
[----:B-1----:R-:W-:Y:S01]  /*0280*/  IMAD.WIDE R4, R0, 0x4, R8 ;  /* 0x0000000400047825 */ /* 0x002fe200078e0208 */
[----:B--2---:R-:W-:Y:S02]  /*0290*/  SEL R13, R13, RZ, P3 ;  /* 0x000000ff0d0d7207 */ /* 0x004fe40001800000 */
[----:B----4-:R-:W-:-:S04]  /*02a0*/  SEL R12, R12, RZ, P3 ;  /* 0x000000ff0c0c7207 */ /* 0x010fc80001800000 */
[C---:B------:R-:W-:Y:S01]  /*02b0*/  FSETP.GT.AND P3, PT, R12.reuse, -R13, PT ;  /* 0x8000000d0c00720b */ /* 0x040fe20003f64000 */
[----:B------:R-:W-:Y:S01]  /*02c0*/  FADD R13, R12, R13 ;  /* 0x0000000d0c0d7221 */ /* 0x000fe20000000000 */
[----:B---3--:R-:W-:-:S11]  /*02d0*/  SEL R10, R10, RZ, P2 ;  /* 0x000000ff0a0a7207 */ /* 0x008fd60001000000 */
[----:B------:R-:W-:-:S05]  /*02e0*/  @!P3 FMUL R13, R13, 0.20000000298023223877 ;  /* 0x3e4ccccd0d0db820 */ /* 0x000fca0000400000 */
[----:B------:R-:W-:Y:S01]  /*02f0*/  SEL R13, R10, R13, !P1 ;  /* 0x0000000d0a0d7207 */ /* 0x000fe20004800000 */
[----:B------:R-:W-:Y:S06]  /*0300*/  @P0 EXIT ;  /* 0x000000000000094d */ /* 0x000fec0003800000 */
[----:B------:R-:W-:Y:S01]  /*0310*/  STG.E desc[UR4][R4.64], R13 ;  /* 0x0000000d04007986 */ /* 0x000fe2000c101904 */
[----:B------:R-:W-:Y:S05]  /*0320*/  EXIT ;  /* 0x000000000000794d */ /* 0x000fea0003800000 */
.L_x_0:
[----:B------:R-:W-:-:S00]  /*0330*/  BRA `(.L_x_0) ;  /* 0xfffffffc00fc7947 */ /* 0x000fc0000383ffff */
[----:B------:R-:W-:-:S00]  /*0340*/  NOP ;  /* 0x0000000000007918 */ /* 0x000fc00000000000 */
        /* <DEDUP_REMOVED lines=11> */
.L_x_1:


//--------------------- .nv.constant0.triton_poi_fused_cat_4 --------------------------
	.section	.nv.constant0.triton_poi_fused_cat_4,"a",@progbits
	.sectionflags	@""
	.align	4
.nv.constant0.triton_poi_fused_cat_4:
	.zero		564
